	.headerflags	@"EF_CUDA_TEXMODE_UNIFIED EF_CUDA_64BIT_ADDRESS EF_CUDA_ACCELERATORS EF_CUDA_SM90 EF_CUDA_VIRTUAL_SM(EF_CUDA_SM90)"
	.elftype	@"ET_EXEC"


//--------------------- .nv.info                  --------------------------
	.section	.nv.info,"",@"SHT_CUDA_INFO"
	.align	4


	//----- nvinfo : EIATTR_REGCOUNT
	.align		4
        /*0000*/ 	.byte	0x04, 0x2f
        /*0002*/ 	.short	(.L_3 - .L_2)
	.align		4
.L_2:
        /*0004*/ 	.word	index@(triton_poi_fused__native_batch_norm_legit_no_training_mean_relu_98)
        /*0008*/ 	.word	0x00000015


	//----- nvinfo : EIATTR_MIN_STACK_SIZE
	.align		4
.L_3:
        /*000c*/ 	.byte	0x04, 0x12
        /*000e*/ 	.short	(.L_5 - .L_4)
	.align		4
.L_4:
        /*0010*/ 	.word	index@(triton_poi_fused__native_batch_norm_legit_no_training_mean_relu_98)
        /*0014*/ 	.word	0x00000000


	//----- nvinfo : EIATTR_FRAME_SIZE
	.align		4
.L_5:
        /*0018*/ 	.byte	0x04, 0x11
        /*001a*/ 	.short	(.L_7 - .L_6)
	.align		4
.L_6:
        /*001c*/ 	.word	index@(triton_poi_fused__native_batch_norm_legit_no_training_mean_relu_98)
        /*0020*/ 	.word	0x00000000


	//----- nvinfo : EIATTR_MIN_STACK_SIZE
	.align		4
.L_7:
        /*0024*/ 	.byte	0x04, 0x12
        /*0026*/ 	.short	(.L_9 - .L_8)
	.align		4
.L_8:
        /*0028*/ 	.word	index@(triton_poi_fused__native_batch_norm_legit_no_training_mean_relu_98)
        /*002c*/ 	.word	0x00000000
.L_9:


//--------------------- .nv.info.triton_poi_fused__native_batch_norm_legit_no_training_mean_relu_98 --------------------------
	.section	.nv.info.triton_poi_fused__native_batch_norm_legit_no_training_mean_relu_98,"",@"SHT_CUDA_INFO"
	.sectionflags	@""
	.align	4


	//----- nvinfo : EIATTR_CUDA_API_VERSION
	.align		4
        /*0000*/ 	.byte	0x04, 0x37
        /*0002*/ 	.short	(.L_11 - .L_10)
.L_10:
        /*0004*/ 	.word	0x0000007c


	//----- nvinfo : EIATTR_KPARAM_INFO
	.align		4
.L_11:
        /*0008*/ 	.byte	0x04, 0x17
        /*000a*/ 	.short	(.L_13 - .L_12)
.L_12:
        /*000c*/ 	.word	0x00000000
        /*0010*/ 	.short	0x0006
        /*0012*/ 	.short	0x0030
        /*0014*/ 	.byte	0x00, 0xf0, 0x11, 0x00


	//----- nvinfo : EIATTR_KPARAM_INFO
	.align		4
.L_13:
        /*0018*/ 	.byte	0x04, 0x17
        /*001a*/ 	.short	(.L_15 - .L_14)
.L_14:
        /*001c*/ 	.word	0x00000000
        /*0020*/ 	.short	0x0005
        /*0022*/ 	.short	0x0028
        /*0024*/ 	.byte	0x00, 0xf4, 0x21, 0x00


	//----- nvinfo : EIATTR_KPARAM_INFO
	.align		4
.L_15:
        /*0028*/ 	.byte	0x04, 0x17
        /*002a*/ 	.short	(.L_17 - .L_16)
.L_16:
        /*002c*/ 	.word	0x00000000
        /*0030*/ 	.short	0x0004
        /*0032*/ 	.short	0x0020
        /*0034*/ 	.byte	0x00, 0xf4, 0x21, 0x00


	//----- nvinfo : EIATTR_KPARAM_INFO
	.align		4
.L_17:
        /*0038*/ 	.byte	0x04, 0x17
        /*003a*/ 	.short	(.L_19 - .L_18)
.L_18:
        /*003c*/ 	.word	0x00000000
        /*0040*/ 	.short	0x0003
        /*0042*/ 	.short	0x0018
        /*0044*/ 	.byte	0x00, 0xf4, 0x21, 0x00


	//----- nvinfo : EIATTR_KPARAM_INFO
	.align		4
.L_19:
        /*0048*/ 	.byte	0x04, 0x17
        /*004a*/ 	.short	(.L_21 - .L_20)
.L_20:
        /*004c*/ 	.word	0x00000000
        /*0050*/ 	.short	0x0002
        /*0052*/ 	.short	0x0010
        /*0054*/ 	.byte	0x00, 0xf4, 0x21, 0x00


	//----- nvinfo : EIATTR_KPARAM_INFO
	.align		4
.L_21:
        /*0058*/ 	.byte	0x04, 0x17
        /*005a*/ 	.short	(.L_23 - .L_22)
.L_22:
        /*005c*/ 	.word	0x00000000
        /*0060*/ 	.short	0x0001
        /*0062*/ 	.short	0x0008
        /*0064*/ 	.byte	0x00, 0xf4, 0x21, 0x00


	//----- nvinfo : EIATTR_KPARAM_INFO
	.align		4
.L_23:
        /*0068*/ 	.byte	0x04, 0x17
        /*006a*/ 	.short	(.L_25 - .L_24)
.L_24:
        /*006c*/ 	.word	0x00000000
        /*0070*/ 	.short	0x0000
        /*0072*/ 	.short	0x0000
        /*0074*/ 	.byte	0x00, 0xf4, 0x21, 0x00


	//----- nvinfo : EIATTR_SPARSE_MMA_MASK
	.align		4
.L_25:
        /*0078*/ 	.byte	0x03, 0x50
        /*007a*/ 	.short	0x0000


	//----- nvinfo : EIATTR_MAXREG_COUNT
	.align		4
        /*007c*/ 	.byte	0x03, 0x1b
        /*007e*/ 	.short	0x00ff


	//----- nvinfo : EIATTR_EXIT_INSTR_OFFSETS
	.align		4
        /*0080*/ 	.byte	0x04, 0x1c
        /*0082*/ 	.short	(.L_27 - .L_26)


	//   ....[0]....
.L_26:
        /*0084*/ 	.word	0x00000440


	//----- nvinfo : EIATTR_REQNTID
	.align		4
.L_27:
        /*0088*/ 	.byte	0x04, 0x10
        /*008a*/ 	.short	(.L_29 - .L_28)
.L_28:
        /*008c*/ 	.word	0x00000080
        /*0090*/ 	.word	0x00000001
        /*0094*/ 	.word	0x00000001


	//----- nvinfo : EIATTR_CBANK_PARAM_SIZE
	.align		4
.L_29:
        /*0098*/ 	.byte	0x03, 0x19
        /*009a*/ 	.short	0x0034


	//----- nvinfo : EIATTR_PARAM_CBANK
	.align		4
        /*009c*/ 	.byte	0x04, 0x0a
        /*009e*/ 	.short	(.L_31 - .L_30)
	.align		4
.L_30:
        /*00a0*/ 	.word	index@(.nv.constant0.triton_poi_fused__native_batch_norm_legit_no_training_mean_relu_98)
        /*00a4*/ 	.short	0x0210
        /*00a6*/ 	.short	0x0034


	//----- nvinfo : EIATTR_SW_WAR
	.align		4
.L_31:
        /*00a8*/ 	.byte	0x04, 0x36
        /*00aa*/ 	.short	(.L_33 - .L_32)
.L_32:
        /*00ac*/ 	.word	0x00000008
.L_33:


//--------------------- .nv.callgraph             --------------------------
	.section	.nv.callgraph,"",@"SHT_CUDA_CALLGRAPH"
	.align	4
	.sectionentsize	8
	.align		4
        /*0000*/ 	.word	0x00000000
	.align		4
        /*0004*/ 	.word	0xffffffff
	.align		4
        /*0008*/ 	.word	0x00000000
	.align		4
        /*000c*/ 	.word	0xfffffffe
	.align		4
        /*0010*/ 	.word	0x00000000
	.align		4
        /*0014*/ 	.word	0xfffffffd
	.align		4
        /*0018*/ 	.word	0x00000000
	.align		4
        /*001c*/ 	.word	0xfffffffc


//--------------------- .nv.constant4             --------------------------
	.section	.nv.constant4,"a",@progbits
	.align	8
	.align		8
.nv.constant4:
        /*0000*/ 	.dword	_$_str
	.align		8
        /*0008*/ 	.dword	_$_str_$_2


//--------------------- .text.triton_poi_fused__native_batch_norm_legit_no_training_mean_relu_98 --------------------------
	.section	.text.triton_poi_fused__native_batch_norm_legit_no_training_mean_relu_98,"ax",@progbits
	.align	128
        .global         triton_poi_fused__native_batch_norm_legit_no_training_mean_relu_98
        .type           triton_poi_fused__native_batch_norm_legit_no_training_mean_relu_98,@function
        .size           triton_poi_fused__native_batch_norm_legit_no_training_mean_relu_98,(.L_x_1 - triton_poi_fused__native_batch_norm_legit_no_training_mean_relu_98)
        .other          triton_poi_fused__native_batch_norm_legit_no_training_mean_relu_98,@"STO_CUDA_ENTRY STV_DEFAULT"
triton_poi_fused__native_batch_norm_legit_no_training_mean_relu_98:
.text.triton_poi_fused__native_batch_norm_legit_no_training_mean_relu_98:
[----:B------:R-:W-:Y:S01]  /*0000*/  LDC R1, c[0x0][0x28] ;  /* 0x00000a00ff017b82 */ /* 0x000fe20000000800 */
[----:B------:R-:W1:Y:S07]  /*0010*/  S2R R0, SR_TID.X ;  /* 0x0000000000007919 */ /* 0x000e6e0000002100 */
[----:B------:R-:W2:Y:S01]  /*0020*/  LDC.64 R10, c[0x0][0x220] ;  /* 0x00008800ff0a7b82 */ /* 0x000ea20000000a00 */
[----:B------:R-:W-:Y:S01]  /*0030*/  ULDC.64 UR4, c[0x0][0x208] ;  /* 0x0000820000047ab9 */ /* 0x000fe20000000a00 */
[----:B------:R-:W3:Y:S06]  /*0040*/  S2R R3, SR_CTAID.X ;  /* 0x0000000000037919 */ /* 0x000eec0000002500 */
[----:B------:R-:W4:Y:S08]  /*0050*/  LDC.64 R8, c[0x0][0x218] ;  /* 0x00008600ff087b82 */ /* 0x000f300000000a00 */
[----:B------:R-:W5:Y:S08]  /*0060*/  LDC.64 R6, c[0x0][0x210] ;  /* 0x00008400ff067b82 */ /* 0x000f700000000a00 */
[----:B------:R-:W5:Y:S01]  /*0070*/  LDC.64 R4, c[0x0][0x228] ;  /* 0x00008a00ff047b82 */ /* 0x000f620000000a00 */
[----:B-1----:R-:W-:-:S02]  /*0080*/  LOP3.LUT R0, R0, 0x7f, RZ, 0xc0, !PT ;  /* 0x0000007f00007812 */ /* 0x002fc400078ec0ff */
[----:B---3--:R-:W-:Y:S02]  /*0090*/  SHF.R.S32.HI R2, RZ, 0x18, R3 ;  /* 0x00000018ff027819 */ /* 0x008fe40000011403 */
[----:B------:R-:W-:Y:S02]  /*00a0*/  LEA R0, R3, R0, 0x7 ;  /* 0x0000000003007211 */ /* 0x000fe400078e38ff */
[----:B------:R-:W-:-:S04]  /*00b0*/  SGXT R3, R2, 0x1 ;  /* 0x000000010203781a */ /* 0x000fc80000000200 */
[----:B------:R-:W-:-:S04]  /*00c0*/  LEA.HI R3, R3, R0, RZ, 0xa ;  /* 0x0000000003037211 */ /* 0x000fc800078f50ff */
[----:B------:R-:W-:-:S04]  /*00d0*/  LOP3.LUT R3, R3, 0xfffffc00, RZ, 0xc0, !PT ;  /* 0xfffffc0003037812 */ /* 0x000fc800078ec0ff */
[----:B------:R-:W-:Y:S02]  /*00e0*/  IADD3 R13, R0, -R3, RZ ;  /* 0x80000003000d7210 */ /* 0x000fe40007ffe0ff */
[----:B------:R-:W1:Y:S03]  /*00f0*/  LDC.64 R2, c[0x0][0x230] ;  /* 0x00008c00ff027b82 */ /* 0x000e660000000a00 */
[----:B--2---:R-:W-:-:S06]  /*0100*/  IMAD.WIDE R10, R13, 0x4, R10 ;  /* 0x000000040d0a7825 */ /* 0x004fcc00078e020a */
[----:B------:R-:W2:Y:S01]  /*0110*/  LDG.E.EL R10, desc[UR4][R10.64] ;  /* 0x000000040a0a7981 */ /* 0x000ea2000c2e1900 */
[----:B------:R-:W-:Y:S01]  /*0120*/  SHF.L.U32 R15, R0, 0x2, RZ ;  /* 0x00000002000f7819 */ /* 0x000fe200000006ff */
[----:B----4-:R-:W-:-:S04]  /*0130*/  IMAD.WIDE R8, R13, 0x4, R8 ;  /* 0x000000040d087825 */ /* 0x010fc800078e0208 */
[----:B-----5:R-:W-:Y:S02]  /*0140*/  IMAD.WIDE R6, R15, 0x4, R6 ;  /* 0x000000040f067825 */ /* 0x020fe400078e0206 */
[----:B------:R-:W3:Y:S02]  /*0150*/  LDG.E.EL R9, desc[UR4][R8.64] ;  /* 0x0000000408097981 */ /* 0x000ee4000c2e1900 */
[C---:B0-----:R-:W-:Y:S02]  /*0160*/  IMAD.WIDE R4, R13.reuse, 0x4, R4 ;  /* 0x000000040d047825 */ /* 0x041fe400078e0204 */
[----:B------:R-:W3:Y:S04]  /*0170*/  LDG.E.EL R14, desc[UR4][R6.64+0x4] ;  /* 0x00000404060e7981 */ /* 0x000ee8000c2e1900 */
[----:B------:R-:W4:Y:S01]  /*0180*/  LDG.E.EL R12, desc[UR4][R6.64] ;  /* 0x00000004060c7981 */ /* 0x000f22000c2e1900 */
[----:B-1----:R-:W-:-:S03]  /*0190*/  IMAD.WIDE R2, R13, 0x4, R2 ;  /* 0x000000040d027825 */ /* 0x002fc600078e0202 */
[----:B------:R-:W5:Y:S04]  /*01a0*/  LDG.E.EL R16, desc[UR4][R6.64+0x8] ;  /* 0x0000080406107981 */ /* 0x000f68000c2e1900 */
[----:B------:R0:W5:Y:S04]  /*01b0*/  LDG.E.EL R18, desc[UR4][R6.64+0xc] ;  /* 0x00000c0406127981 */ /* 0x000168000c2e1900 */
[----:B------:R3:W5:Y:S04]  /*01c0*/  LDG.E.EL R4, desc[UR4][R4.64] ;  /* 0x0000000404047981 */ /* 0x000768000c2e1900 */
[----:B------:R4:W5:Y:S01]  /*01d0*/  LDG.E.EL R11, desc[UR4][R2.64] ;  /* 0x00000004020b7981 */ /* 0x000962000c2e1900 */
[----:B0-----:R-:W-:Y:S01]  /*01e0*/  HFMA2.MMA R6, -RZ, RZ, 1.625, 0 ;  /* 0x3e800000ff067435 */ /* 0x001fe200000001ff */
[----:B--2---:R-:W-:-:S04]  /*01f0*/  FADD R10, R10, 9.9999997473787516356e-06 ;  /* 0x3727c5ac0a0a7421 */ /* 0x004fc80000000000 */
[----:B------:R-:W0:Y:S01]  /*0200*/  MUFU.SQRT R13, R10 ;  /* 0x0000000a000d7308 */ /* 0x000e220000002000 */
[----:B---3--:R-:W-:Y:S01]  /*0210*/  FADD R5, -R9, R14 ;  /* 0x0000000e09057221 */ /* 0x008fe20000000100 */
[----:B----4-:R-:W-:Y:S01]  /*0220*/  FADD R3, R12, -R9 ;  /* 0x800000090c037221 */ /* 0x010fe20000000000 */
[----:B0-----:R-:W-:Y:S01]  /*0230*/  FSETP.GT.AND P0, PT, R13, 8.50705917302346158658e+37, PT ;  /* 0x7e8000000d00780b */ /* 0x001fe20003f04000 */
[----:B-----5:R-:W-:Y:S01]  /*0240*/  FADD R7, -R9, R16 ;  /* 0x0000001009077221 */ /* 0x020fe20000000100 */
[----:B------:R-:W-:Y:S02]  /*0250*/  FSETP.GEU.AND P1, PT, R13, 1.175494350822287508e-38, PT ;  /* 0x008000000d00780b */ /* 0x000fe40003f2e000 */
[----:B------:R-:W-:Y:S01]  /*0260*/  FSEL R6, R6, 1, P0 ;  /* 0x3f80000006067808 */ /* 0x000fe20000000000 */
[----:B------:R-:W-:-:S08]  /*0270*/  FADD R9, -R9, R18 ;  /* 0x0000001209097221 */ /* 0x000fd00000000100 */
[----:B------:R-:W-:Y:S02]  /*0280*/  @P0 FMUL R13, R13, 0.25 ;  /* 0x3e8000000d0d0820 */ /* 0x000fe40000400000 */
[----:B------:R-:W-:Y:S02]  /*0290*/  @!P1 FMUL R6, R6, 16777216 ;  /* 0x4b80000006069820 */ /* 0x000fe40000400000 */
[----:B------:R-:W-:-:S06]  /*02a0*/  @!P1 FMUL R13, R13, 16777216 ;  /* 0x4b8000000d0d9820 */ /* 0x000fcc0000400000 */
[----:B------:R-:W0:Y:S02]  /*02b0*/  MUFU.RCP R13, R13 ;  /* 0x0000000d000d7308 */ /* 0x000e240000001000 */
[----:B0-----:R-:W-:-:S04]  /*02c0*/  FMUL R6, R13, R6 ;  /* 0x000000060d067220 */ /* 0x001fc80000400000 */
[C---:B------:R-:W-:Y:S01]  /*02d0*/  FMUL R3, R6.reuse, R3 ;  /* 0x0000000306037220 */ /* 0x040fe20000400000 */
[C---:B------:R-:W-:Y:S01]  /*02e0*/  FMUL R2, R6.reuse, R5 ;  /* 0x0000000506027220 */ /* 0x040fe20000400000 */
[C---:B------:R-:W-:Y:S01]  /*02f0*/  FMUL R8, R6.reuse, R7 ;  /* 0x0000000706087220 */ /* 0x040fe20000400000 */
[----:B------:R-:W-:Y:S01]  /*0300*/  FMUL R6, R6, R9 ;  /* 0x0000000906067220 */ /* 0x000fe20000400000 */
[C-C-:B------:R-:W-:Y:S01]  /*0310*/  FFMA R5, R4.reuse, R3, R11.reuse ;  /* 0x0000000304057223 */ /* 0x140fe2000000000b */
[C-C-:B------:R-:W-:Y:S01]  /*0320*/  FFMA R7, R4.reuse, R2, R11.reuse ;  /* 0x0000000204077223 */ /* 0x140fe2000000000b */
[C-C-:B------:R-:W-:Y:S01]  /*0330*/  FFMA R8, R4.reuse, R8, R11.reuse ;  /* 0x0000000804087223 */ /* 0x140fe2000000000b */
[----:B------:R-:W0:Y:S01]  /*0340*/  LDC.64 R2, c[0x0][0x238] ;  /* 0x00008e00ff027b82 */ /* 0x000e220000000a00 */
[----:B------:R-:W-:Y:S01]  /*0350*/  FFMA R6, R4, R6, R11 ;  /* 0x0000000604067223 */ /* 0x000fe2000000000b */
[----:B------:R-:W-:Y:S02]  /*0360*/  FSETP.GEU.AND P2, PT, R5, RZ, PT ;  /* 0x000000ff0500720b */ /* 0x000fe40003f4e000 */
[----:B------:R-:W-:-:S02]  /*0370*/  FSETP.GEU.AND P1, PT, R7, RZ, PT ;  /* 0x000000ff0700720b */ /* 0x000fc40003f2e000 */
[----:B------:R-:W-:Y:S02]  /*0380*/  FSETP.GEU.AND P0, PT, R8, RZ, PT ;  /* 0x000000ff0800720b */ /* 0x000fe40003f0e000 */
[----:B------:R-:W-:Y:S02]  /*0390*/  FSEL R5, R5, RZ, P2 ;  /* 0x000000ff05057208 */ /* 0x000fe40001000000 */
[----:B------:R-:W-:Y:S02]  /*03a0*/  FSEL R4, R7, RZ, P1 ;  /* 0x000000ff07047208 */ /* 0x000fe40000800000 */
[----:B------:R-:W-:Y:S02]  /*03b0*/  FSETP.GEU.AND P1, PT, R6, RZ, PT ;  /* 0x000000ff0600720b */ /* 0x000fe40003f2e000 */
[----:B------:R-:W-:Y:S01]  /*03c0*/  FSEL R7, R8, RZ, P0 ;  /* 0x000000ff08077208 */ /* 0x000fe20000000000 */
[----:B------:R-:W-:Y:S01]  /*03d0*/  FADD R4, R5, R4 ;  /* 0x0000000405047221 */ /* 0x000fe20000000000 */
[----:B------:R-:W-:-:S03]  /*03e0*/  FSEL R5, R6, RZ, P1 ;  /* 0x000000ff06057208 */ /* 0x000fc60000800000 */
[----:B------:R-:W-:-:S04]  /*03f0*/  FADD R4, R4, R7 ;  /* 0x0000000704047221 */ /* 0x000fc80000000000 */
[----:B------:R-:W-:Y:S01]  /*0400*/  FADD R4, R4, R5 ;  /* 0x0000000504047221 */ /* 0x000fe20000000000 */
[----:B0-----:R-:W-:-:S04]  /*0410*/  IMAD.WIDE R2, R0, 0x4, R2 ;  /* 0x0000000400027825 */ /* 0x001fc800078e0202 */
[----:B------:R-:W-:-:S05]  /*0420*/  FMUL R5, R4, 0.25 ;  /* 0x3e80000004057820 */ /* 0x000fca0000400000 */
[----:B------:R-:W-:Y:S01]  /*0430*/  STG.E desc[UR4][R2.64], R5 ;  /* 0x0000000502007986 */ /* 0x000fe2000c101904 */
[----:B------:R-:W-:Y:S05]  /*0440*/  EXIT ;  /* 0x000000000000794d */ /* 0x000fea0003800000 */
.L_x_0:
[----:B------:R-:W-:-:S00]  /*0450*/  BRA `(.L_x_0) ;  /* 0xfffffffc00fc7947 */ /* 0x000fc0000383ffff */
[----:B------:R-:W-:-:S00]  /*0460*/  NOP ;  /* 0x0000000000007918 */ /* 0x000fc00000000000 */
        /* <DEDUP_REMOVED lines=9> */
.L_x_1:


//--------------------- .nv.global.init           --------------------------
	.section	.nv.global.init,"aw",@progbits
.nv.global.init:
	.type		_$_str,@object
	.size		_$_str,(_$_str_$_2 - _$_str)
_$_str:
        /*0000*/ 	.byte	0x5f, 0x5f, 0x43, 0x55, 0x44, 0x41, 0x5f, 0x46, 0x54, 0x5a, 0x00
	.type		_$_str_$_2,@object
	.size		_$_str_$_2,(.L_1 - _$_str_$_2)
_$_str_$_2:
        /*000b*/ 	.byte	0x5f, 0x5f, 0x43, 0x55, 0x44, 0x41, 0x5f, 0x50, 0x52, 0x45, 0x43, 0x5f, 0x53, 0x51, 0x52, 0x54
        /*001b*/ 	.byte	0x00
.L_1:


//--------------------- .nv.constant0.triton_poi_fused__native_batch_norm_legit_no_training_mean_relu_98 --------------------------
	.section	.nv.constant0.triton_poi_fused__native_batch_norm_legit_no_training_mean_relu_98,"a",@progbits
	.sectionflags	@""
	.align	4
.nv.constant0.triton_poi_fused__native_batch_norm_legit_no_training_mean_relu_98:
	.zero		580
